//
// Generated by NVIDIA NVVM Compiler
//
// Compiler Build ID: CL-36424714
// Cuda compilation tools, release 13.0, V13.0.88
// Based on NVVM 20.0.0
//

.version 9.0
.target sm_100
.address_size 64

	// .globl	_Z12tanhGpuNaivePfS_i

.visible .entry _Z12tanhGpuNaivePfS_i(
	.param .u64 .ptr .align 1 _Z12tanhGpuNaivePfS_i_param_0,
	.param .u64 .ptr .align 1 _Z12tanhGpuNaivePfS_i_param_1,
	.param .u32 _Z12tanhGpuNaivePfS_i_param_2
)
{
	.reg .pred 	%p<4>;
	.reg .b32 	%r<6>;
	.reg .b32 	%f<17>;
	.reg .b64 	%rd<8>;

	ld.param.u64 	%rd1, [_Z12tanhGpuNaivePfS_i_param_0];
	ld.param.u64 	%rd2, [_Z12tanhGpuNaivePfS_i_param_1];
	ld.param.u32 	%r2, [_Z12tanhGpuNaivePfS_i_param_2];
	mov.u32 	%r3, %ctaid.x;
	mov.u32 	%r4, %ntid.x;
	mov.u32 	%r5, %tid.x;
	mad.lo.s32 	%r1, %r3, %r4, %r5;
	setp.ge.s32 	%p1, %r1, %r2;
	@%p1 bra 	$L__BB0_2;
	cvta.to.global.u64 	%rd3, %rd1;
	cvta.to.global.u64 	%rd4, %rd2;
	mul.wide.s32 	%rd5, %r1, 4;
	add.s64 	%rd6, %rd3, %rd5;
	ld.global.f32 	%f1, [%rd6];
	abs.f32 	%f2, %f1;
	mul.f32 	%f3, %f2, 0f4038AA3B;
	ex2.approx.ftz.f32 	%f4, %f3;
	add.f32 	%f5, %f4, 0f3F800000;
	rcp.approx.ftz.f32 	%f6, %f5;
	fma.rn.f32 	%f7, %f6, 0fC0000000, 0f3F800000;
	setp.ge.f32 	%p2, %f2, 0f41102CB4;
	selp.f32 	%f8, 0f3F800000, %f7, %p2;
	copysign.f32 	%f9, %f1, %f8;
	mul.f32 	%f10, %f1, %f1;
	fma.rn.f32 	%f11, %f10, 0f3C80F082, 0fBD563CAE;
	fma.rn.f32 	%f12, %f11, %f10, 0f3E085941;
	fma.rn.f32 	%f13, %f12, %f10, 0fBEAAA9ED;
	fma.rn.f32 	%f14, %f13, %f10, 0f00000000;
	fma.rn.f32 	%f15, %f14, %f1, %f1;
	setp.ge.f32 	%p3, %f2, 0f3F19999A;
	selp.f32 	%f16, %f9, %f15, %p3;
	add.s64 	%rd7, %rd4, %rd5;
	st.global.f32 	[%rd7], %f16;
$L__BB0_2:
	ret;

}


// ===== COMPILED SASS (sm_100) =====

	.target	sm_100

	.elftype	@"ET_EXEC"


//--------------------- .note.nv.tkinfo           --------------------------
	.section	.note.nv.tkinfo,"",@"SHT_NOTE"
	.sectionflags	@"SHF_NOTE_NV_TKINFO"
	.tkinfo
        /*0018*/ 	.word	0x00000002
        /*0030*/ 	.string	""
        /*0030*/ 	.string	"ptxas"
        /*0030*/ 	.string	"Cuda compilation tools, release 13.0, V13.0.88"
        /*0030*/ 	.string	"Build cuda_13.0.r13.0/compiler.36424714_0"
        /*0030*/ 	.string	"-arch sm_100 -m 64 "



//--------------------- .note.nv.cuinfo           --------------------------
	.section	.note.nv.cuinfo,"",@"SHT_NOTE"
	.sectionflags	@"SHF_NOTE_NV_CUINFO"
        /*0018*/ 	.short	0x0002
        /*001a*/ 	.short	0x0064
        /*001c*/ 	.short	0x0082
	.zero		2


//--------------------- .nv.info                  --------------------------
	.section	.nv.info,"",@"SHT_CUDA_INFO"
	.align	4


	//----- nvinfo : EIATTR_REGCOUNT
	.align		4
        /*0000*/ 	.byte	0x04, 0x2f
        /*0002*/ 	.short	(.L_1 - .L_0)
	.align		4
.L_0:
        /*0004*/ 	.word	index@(_Z12tanhGpuNaivePfS_i)
        /*0008*/ 	.word	0x0000000e


	//----- nvinfo : EIATTR_FRAME_SIZE
	.align		4
.L_1:
        /*000c*/ 	.byte	0x04, 0x11
        /*000e*/ 	.short	(.L_3 - .L_2)
	.align		4
.L_2:
        /*0010*/ 	.word	index@(_Z12tanhGpuNaivePfS_i)
        /*0014*/ 	.word	0x00000000


	//----- nvinfo : EIATTR_MIN_STACK_SIZE
	.align		4
.L_3:
        /*0018*/ 	.byte	0x04, 0x12
        /*001a*/ 	.short	(.L_5 - .L_4)
	.align		4
.L_4:
        /*001c*/ 	.word	index@(_Z12tanhGpuNaivePfS_i)
        /*0020*/ 	.word	0x00000000
.L_5:


//--------------------- .nv.compat                --------------------------
	.section	.nv.compat,"",@"SHT_CUDA_COMPAT_INFO"
	.align	4
        /*0000*/ 	.byte	0x02, 0x09, 0x00, 0x00, 0x02, 0x02, 0x01, 0x00, 0x02, 0x05, 0x05, 0x00, 0x03, 0x07, 0x01, 0x01
        /*0010*/ 	.byte	0x02, 0x03, 0x00, 0x00, 0x02, 0x06, 0x01, 0x00, 0x04, 0x0b, 0x08, 0x00, 0x01, 0x00, 0x00, 0x00
        /*0020*/ 	.byte	0x00, 0x00, 0x00, 0x00


//--------------------- .nv.info._Z12tanhGpuNaivePfS_i --------------------------
	.section	.nv.info._Z12tanhGpuNaivePfS_i,"",@"SHT_CUDA_INFO"
	.sectionflags	@""
	.align	4


	//----- nvinfo : EIATTR_CUDA_API_VERSION
	.align		4
        /*0000*/ 	.byte	0x04, 0x37
        /*0002*/ 	.short	(.L_7 - .L_6)
.L_6:
        /*0004*/ 	.word	0x00000082


	//----- nvinfo : EIATTR_KPARAM_INFO
	.align		4
.L_7:
        /*0008*/ 	.byte	0x04, 0x17
        /*000a*/ 	.short	(.L_9 - .L_8)
.L_8:
        /*000c*/ 	.word	0x00000000
        /*0010*/ 	.short	0x0002
        /*0012*/ 	.short	0x0010
        /*0014*/ 	.byte	0x00, 0xf0, 0x11, 0x00


	//----- nvinfo : EIATTR_KPARAM_INFO
	.align		4
.L_9:
        /*0018*/ 	.byte	0x04, 0x17
        /*001a*/ 	.short	(.L_11 - .L_10)
.L_10:
        /*001c*/ 	.word	0x00000000
        /*0020*/ 	.short	0x0001
        /*0022*/ 	.short	0x0008
        /*0024*/ 	.byte	0x00, 0xf5, 0x21, 0x00


	//----- nvinfo : EIATTR_KPARAM_INFO
	.align		4
.L_11:
        /*0028*/ 	.byte	0x04, 0x17
        /*002a*/ 	.short	(.L_13 - .L_12)
.L_12:
        /*002c*/ 	.word	0x00000000
        /*0030*/ 	.short	0x0000
        /*0032*/ 	.short	0x0000
        /*0034*/ 	.byte	0x00, 0xf5, 0x21, 0x00


	//----- nvinfo : EIATTR_SPARSE_MMA_MASK
	.align		4
.L_13:
        /*0038*/ 	.byte	0x03, 0x50
        /*003a*/ 	.short	0x0000


	//----- nvinfo : EIATTR_MAXREG_COUNT
	.align		4
        /*003c*/ 	.byte	0x03, 0x1b
        /*003e*/ 	.short	0x00ff


	//----- nvinfo : EIATTR_MERCURY_ISA_VERSION
	.align		4
        /*0040*/ 	.byte	0x03, 0x5f
        /*0042*/ 	.short	0x0101


	//----- nvinfo : EIATTR_VRC_CTA_INIT_COUNT
	.align		4
        /*0044*/ 	.byte	0x02, 0x4a
	.zero		1
	.zero		1


	//----- nvinfo : EIATTR_EXIT_INSTR_OFFSETS
	.align		4
        /*0048*/ 	.byte	0x04, 0x1c
        /*004a*/ 	.short	(.L_15 - .L_14)


	//   ....[0]....
.L_14:
        /*004c*/ 	.word	0x00000070


	//   ....[1]....
        /*0050*/ 	.word	0x00000200


	//----- nvinfo : EIATTR_CBANK_PARAM_SIZE
	.align		4
.L_15:
        /*0054*/ 	.byte	0x03, 0x19
        /*0056*/ 	.short	0x0014


	//----- nvinfo : EIATTR_PARAM_CBANK
	.align		4
        /*0058*/ 	.byte	0x04, 0x0a
        /*005a*/ 	.short	(.L_17 - .L_16)
	.align		4
.L_16:
        /*005c*/ 	.word	index@(.nv.constant0._Z12tanhGpuNaivePfS_i)
        /*0060*/ 	.short	0x0380
        /*0062*/ 	.short	0x0014


	//----- nvinfo : EIATTR_SW_WAR
	.align		4
.L_17:
        /*0064*/ 	.byte	0x04, 0x36
        /*0066*/ 	.short	(.L_19 - .L_18)
.L_18:
        /*0068*/ 	.word	0x00000008
.L_19:


//--------------------- .nv.callgraph             --------------------------
	.section	.nv.callgraph,"",@"SHT_CUDA_CALLGRAPH"
	.align	4
	.sectionentsize	8
	.align		4
        /*0000*/ 	.word	0x00000000
	.align		4
        /*0004*/ 	.word	0xffffffff
	.align		4
        /*0008*/ 	.word	0x00000000
	.align		4
        /*000c*/ 	.word	0xfffffffe
	.align		4
        /*0010*/ 	.word	0x00000000
	.align		4
        /*0014*/ 	.word	0xfffffffd
	.align		4
        /*0018*/ 	.word	0x00000000
	.align		4
        /*001c*/ 	.word	0xfffffffc


//--------------------- .text._Z12tanhGpuNaivePfS_i --------------------------
	.section	.text._Z12tanhGpuNaivePfS_i,"ax",@progbits
	.align	128
        .global         _Z12tanhGpuNaivePfS_i
        .type           _Z12tanhGpuNaivePfS_i,@function
        .size           _Z12tanhGpuNaivePfS_i,(.L_x_1 - _Z12tanhGpuNaivePfS_i)
        .other          _Z12tanhGpuNaivePfS_i,@"STO_CUDA_ENTRY STV_DEFAULT"
_Z12tanhGpuNaivePfS_i:
.text._Z12tanhGpuNaivePfS_i:
[----:B------:R-:W-:Y:S01]  /*0000*/  LDC R1, c[0x0][0x37c] ;  /* 0x0000df00ff017b82 */ /* 0x000fe20000000800 */
[----:B------:R-:W0:Y:S07]  /*0010*/  S2R R0, SR_TID.X ;  /* 0x0000000000007919 */ /* 0x000e2e0000002100 */
[----:B------:R-:W0:Y:S01]  /*0020*/  S2UR UR4, SR_CTAID.X ;  /* 0x00000000000479c3 */ /* 0x000e220000002500 */
[----:B------:R-:W1:Y:S07]  /*0030*/  LDCU UR5, c[0x0][0x390] ;  /* 0x00007200ff0577ac */ /* 0x000e6e0008000800 */
[----:B------:R-:W0:Y:S02]  /*0040*/  LDC R7, c[0x0][0x360] ;  /* 0x0000d800ff077b82 */ /* 0x000e240000000800 */
[----:B0-----:R-:W-:-:S05]  /*0050*/  IMAD R7, R7, UR4, R0 ;  /* 0x0000000407077c24 */ /* 0x001fca000f8e0200 */
[----:B-1----:R-:W-:-:S13]  /*0060*/  ISETP.GE.AND P0, PT, R7, UR5, PT ;  /* 0x0000000507007c0c */ /* 0x002fda000bf06270 */
[----:B------:R-:W-:Y:S05]  /*0070*/  @P0 EXIT ;  /* 0x000000000000094d */ /* 0x000fea0003800000 */
[----:B------:R-:W0:Y:S01]  /*0080*/  LDC.64 R2, c[0x0][0x380] ;  /* 0x0000e000ff027b82 */ /* 0x000e220000000a00 */
[----:B------:R-:W1:Y:S07]  /*0090*/  LDCU.64 UR4, c[0x0][0x358] ;  /* 0x00006b00ff0477ac */ /* 0x000e6e0008000a00 */
[----:B------:R-:W2:Y:S01]  /*00a0*/  LDC.64 R4, c[0x0][0x388] ;  /* 0x0000e200ff047b82 */ /* 0x000ea20000000a00 */
[----:B0-----:R-:W-:-:S05]  /*00b0*/  IMAD.WIDE R2, R7, 0x4, R2 ;  /* 0x0000000407027825 */ /* 0x001fca00078e0202 */
[----:B-1----:R2:W3:Y:S01]  /*00c0*/  LDG.E R6, desc[UR4][R2.64] ;  /* 0x0000000402067981 */ /* 0x0024e2000c1e1900 */
[----:B------:R-:W-:Y:S01]  /*00d0*/  MOV R10, 0x3c80f082 ;  /* 0x3c80f082000a7802 */ /* 0x000fe20000000f00 */
[----:B------:R-:W-:Y:S02]  /*00e0*/  HFMA2 R9, -RZ, RZ, 1.875, 0 ;  /* 0x3f800000ff097431 */ /* 0x000fe400000001ff */
[----:B--2---:R-:W-:-:S04]  /*00f0*/  IMAD.WIDE R2, R7, 0x4, R4 ;  /* 0x0000000407027825 */ /* 0x004fc800078e0204 */
[C---:B---3--:R-:W-:Y:S01]  /*0100*/  FMUL R0, |R6|.reuse, 2.8853900432586669922 ;  /* 0x4038aa3b06007820 */ /* 0x048fe20000400200 */
[C---:B------:R-:W-:Y:S01]  /*0110*/  FMUL R11, R6.reuse, R6 ;  /* 0x00000006060b7220 */ /* 0x040fe20000400000 */
[C---:B------:R-:W-:Y:S02]  /*0120*/  FSETP.GE.AND P1, PT, |R6|.reuse, 0.60000002384185791016, PT ;  /* 0x3f19999a0600780b */ /* 0x040fe40003f26200 */
[----:B------:R-:W-:Y:S01]  /*0130*/  FSETP.GE.AND P0, PT, |R6|, 9.010913848876953125, PT ;  /* 0x41102cb40600780b */ /* 0x000fe20003f06200 */
[C---:B------:R-:W-:Y:S01]  /*0140*/  FFMA R10, R11.reuse, R10, -0.052303962409496307373 ;  /* 0xbd563cae0b0a7423 */ /* 0x040fe2000000000a */
[----:B------:R-:W0:Y:S02]  /*0150*/  MUFU.EX2 R0, R0 ;  /* 0x0000000000007308 */ /* 0x000e240000000800 */
[----:B0-----:R-:W-:Y:S01]  /*0160*/  FADD R8, R0, 1 ;  /* 0x3f80000000087421 */ /* 0x001fe20000000000 */
[----:B------:R-:W-:-:S04]  /*0170*/  FFMA R0, R11, R10, 0.1331529766321182251 ;  /* 0x3e0859410b007423 */ /* 0x000fc8000000000a */
[C---:B------:R-:W-:Y:S01]  /*0180*/  FFMA R0, R11.reuse, R0, -0.33332768082618713379 ;  /* 0xbeaaa9ed0b007423 */ /* 0x040fe20000000000 */
[----:B------:R-:W0:Y:S03]  /*0190*/  MUFU.RCP R8, R8 ;  /* 0x0000000800087308 */ /* 0x000e260000001000 */
[----:B------:R-:W-:Y:S01]  /*01a0*/  FFMA R11, R11, R0, RZ ;  /* 0x000000000b0b7223 */ /* 0x000fe200000000ff */
[----:B0-----:R-:W-:-:S05]  /*01b0*/  FFMA R9, R8, -2, R9 ;  /* 0xc000000008097823 */ /* 0x001fca0000000009 */
[----:B------:R-:W-:-:S04]  /*01c0*/  FSEL R9, R9, 1, !P0 ;  /* 0x3f80000009097808 */ /* 0x000fc80004000000 */
[--C-:B------:R-:W-:Y:S01]  /*01d0*/  LOP3.LUT R9, R9, 0x80000000, R6.reuse, 0xb8, !PT ;  /* 0x8000000009097812 */ /* 0x100fe200078eb806 */
[----:B------:R-:W-:-:S05]  /*01e0*/  @!P1 FFMA R9, R6, R11, R6 ;  /* 0x0000000b06099223 */ /* 0x000fca0000000006 */
[----:B------:R-:W-:Y:S01]  /*01f0*/  STG.E desc[UR4][R2.64], R9 ;  /* 0x0000000902007986 */ /* 0x000fe2000c101904 */
[----:B------:R-:W-:Y:S05]  /*0200*/  EXIT ;  /* 0x000000000000794d */ /* 0x000fea0003800000 */
.L_x_0:
[----:B------:R-:W-:-:S00]  /*0210*/  BRA `(.L_x_0) ;  /* 0xfffffffc00fc7947 */ /* 0x000fc0000383ffff */
[----:B------:R-:W-:-:S00]  /*0220*/  NOP ;  /* 0x0000000000007918 */ /* 0x000fc00000000000 */
        /* <DEDUP_REMOVED lines=13> */
.L_x_1:


//--------------------- .nv.shared.reserved.0     --------------------------
	.section	.nv.shared.reserved.0,"aw",@nobits
	.weak		__nv_reservedSMEM_offset_0_alias
	.size		__nv_reservedSMEM_offset_0_alias, 0, 64
	.other		__nv_reservedSMEM_offset_0_alias,@"STO_CUDA_RESERVED_SHARED STV_DEFAULT"
__nv_reservedSMEM_offset_0_alias:
	.zero		0
	.zero		64


//--------------------- .nv.constant0._Z12tanhGpuNaivePfS_i --------------------------
	.section	.nv.constant0._Z12tanhGpuNaivePfS_i,"a",@progbits
	.sectionflags	@""
	.align	4
.nv.constant0._Z12tanhGpuNaivePfS_i:
	.zero		916


//--------------------- SYMBOLS --------------------------

	.type		.nv.reservedSmem.offset0,@object
	.size		.nv.reservedSmem.offset0,0x4
